//
// Generated by NVIDIA NVVM Compiler
//
// Compiler Build ID: CL-36424714
// Cuda compilation tools, release 13.0, V13.0.88
// Based on NVVM 20.0.0
//

.version 9.0
.target sm_100
.address_size 64

	// .globl	_Z14compute_kernelPiS_i
.extern .shared .align 16 .b8 s_life[];

.visible .entry _Z14compute_kernelPiS_i(
	.param .u64 .ptr .align 1 _Z14compute_kernelPiS_i_param_0,
	.param .u64 .ptr .align 1 _Z14compute_kernelPiS_i_param_1,
	.param .u32 _Z14compute_kernelPiS_i_param_2
)
{
	.reg .pred 	%p<23>;
	.reg .b32 	%r<72>;
	.reg .b64 	%rd<19>;

	ld.param.u64 	%rd5, [_Z14compute_kernelPiS_i_param_0];
	ld.param.u64 	%rd6, [_Z14compute_kernelPiS_i_param_1];
	ld.param.u32 	%r17, [_Z14compute_kernelPiS_i_param_2];
	cvta.to.global.u64 	%rd1, %rd6;
	mov.u32 	%r1, %tid.x;
	mov.u32 	%r2, %tid.y;
	mov.u32 	%r18, %ctaid.y;
	mov.u32 	%r3, %ntid.y;
	mad.lo.s32 	%r4, %r18, %r3, %r2;
	mov.u32 	%r19, %ctaid.x;
	mov.u32 	%r5, %ntid.x;
	mad.lo.s32 	%r20, %r19, %r5, %r1;
	add.s32 	%r6, %r20, 1;
	add.s32 	%r7, %r5, 2;
	add.s32 	%r8, %r17, 2;
	mad.lo.s32 	%r21, %r8, %r4, %r8;
	add.s32 	%r9, %r21, %r6;
	setp.lt.s32 	%p2, %r4, %r17;
	setp.le.s32 	%p3, %r6, %r17;
	and.pred  	%p1, %p2, %p3;
	not.pred 	%p4, %p1;
	@%p4 bra 	$L__BB0_17;
	cvta.to.global.u64 	%rd7, %rd5;
	mul.wide.s32 	%rd8, %r9, 4;
	add.s64 	%rd2, %rd7, %rd8;
	ld.global.u32 	%r22, [%rd2];
	mad.lo.s32 	%r10, %r7, %r2, %r7;
	add.s32 	%r23, %r10, %r1;
	shl.b32 	%r24, %r23, 2;
	mov.u32 	%r25, s_life;
	add.s32 	%r11, %r25, %r24;
	st.shared.u32 	[%r11+4], %r22;
	setp.ne.s32 	%p5, %r2, 0;
	mad.lo.s32 	%r26, %r8, %r4, %r6;
	mul.wide.s32 	%rd9, %r26, 4;
	add.s64 	%rd3, %rd7, %rd9;
	shl.b32 	%r27, %r1, 2;
	add.s32 	%r12, %r25, %r27;
	@%p5 bra 	$L__BB0_3;
	ld.global.u32 	%r28, [%rd3];
	st.shared.u32 	[%r12+4], %r28;
$L__BB0_3:
	add.s32 	%r13, %r3, -1;
	setp.ne.s32 	%p6, %r2, %r13;
	mul.wide.s32 	%rd10, %r8, 4;
	add.s64 	%rd4, %rd2, %rd10;
	shl.b32 	%r29, %r7, 2;
	add.s32 	%r14, %r11, %r29;
	@%p6 bra 	$L__BB0_5;
	ld.global.u32 	%r30, [%rd4];
	st.shared.u32 	[%r14+4], %r30;
$L__BB0_5:
	setp.ne.s32 	%p7, %r1, 0;
	@%p7 bra 	$L__BB0_7;
	ld.global.u32 	%r31, [%rd2+-4];
	shl.b32 	%r32, %r10, 2;
	add.s32 	%r34, %r25, %r32;
	st.shared.u32 	[%r34], %r31;
$L__BB0_7:
	add.s32 	%r15, %r5, -1;
	setp.ne.s32 	%p8, %r1, %r15;
	@%p8 bra 	$L__BB0_9;
	ld.global.u32 	%r35, [%rd2+4];
	st.shared.u32 	[%r11+8], %r35;
$L__BB0_9:
	or.b32  	%r36, %r1, %r2;
	setp.ne.s32 	%p9, %r36, 0;
	@%p9 bra 	$L__BB0_11;
	ld.global.u32 	%r37, [%rd3+-4];
	st.shared.u32 	[s_life], %r37;
$L__BB0_11:
	setp.ne.s32 	%p10, %r1, %r15;
	setp.ne.s32 	%p11, %r2, 0;
	or.pred  	%p12, %p11, %p10;
	@%p12 bra 	$L__BB0_13;
	ld.global.u32 	%r38, [%rd3+4];
	st.shared.u32 	[%r12+8], %r38;
$L__BB0_13:
	setp.ne.s32 	%p13, %r1, 0;
	setp.ne.s32 	%p14, %r2, %r13;
	or.pred  	%p15, %p13, %p14;
	@%p15 bra 	$L__BB0_15;
	ld.global.u32 	%r39, [%rd4+-4];
	add.s32 	%r40, %r10, %r7;
	shl.b32 	%r41, %r40, 2;
	add.s32 	%r43, %r25, %r41;
	st.shared.u32 	[%r43], %r39;
$L__BB0_15:
	setp.ne.s32 	%p16, %r1, %r15;
	setp.ne.s32 	%p17, %r2, %r13;
	or.pred  	%p18, %p16, %p17;
	@%p18 bra 	$L__BB0_17;
	ld.global.u32 	%r44, [%rd4+4];
	st.shared.u32 	[%r14+8], %r44;
$L__BB0_17:
	bar.sync 	0;
	@%p4 bra 	$L__BB0_25;
	mad.lo.s32 	%r45, %r7, %r2, %r1;
	shl.b32 	%r46, %r45, 2;
	mov.u32 	%r47, s_life;
	add.s32 	%r48, %r47, %r46;
	ld.shared.u32 	%r49, [%r48];
	ld.shared.u32 	%r50, [%r48+4];
	add.s32 	%r51, %r50, %r49;
	ld.shared.u32 	%r52, [%r48+8];
	add.s32 	%r53, %r51, %r52;
	shl.b32 	%r54, %r7, 2;
	add.s32 	%r55, %r48, %r54;
	ld.shared.u32 	%r56, [%r55];
	add.s32 	%r57, %r53, %r56;
	ld.shared.u32 	%r58, [%r55+8];
	add.s32 	%r59, %r57, %r58;
	add.s32 	%r60, %r55, %r54;
	ld.shared.u32 	%r61, [%r60];
	add.s32 	%r62, %r59, %r61;
	ld.shared.u32 	%r63, [%r60+4];
	add.s32 	%r64, %r62, %r63;
	ld.shared.u32 	%r65, [%r60+8];
	add.s32 	%r16, %r64, %r65;
	ld.shared.u32 	%r66, [%r55+4];
	setp.ne.s32 	%p20, %r66, 1;
	@%p20 bra 	$L__BB0_22;
	add.s32 	%r69, %r16, -4;
	setp.gt.u32 	%p22, %r69, -3;
	@%p22 bra 	$L__BB0_21;
	mul.wide.s32 	%rd17, %r9, 4;
	add.s64 	%rd18, %rd1, %rd17;
	mov.b32 	%r71, 0;
	st.global.u32 	[%rd18], %r71;
	bra.uni 	$L__BB0_25;
$L__BB0_21:
	mul.wide.s32 	%rd15, %r9, 4;
	add.s64 	%rd16, %rd1, %rd15;
	mov.b32 	%r70, 1;
	st.global.u32 	[%rd16], %r70;
	bra.uni 	$L__BB0_25;
$L__BB0_22:
	setp.ne.s32 	%p21, %r16, 3;
	@%p21 bra 	$L__BB0_24;
	mul.wide.s32 	%rd13, %r9, 4;
	add.s64 	%rd14, %rd1, %rd13;
	mov.b32 	%r68, 1;
	st.global.u32 	[%rd14], %r68;
	bra.uni 	$L__BB0_25;
$L__BB0_24:
	mul.wide.s32 	%rd11, %r9, 4;
	add.s64 	%rd12, %rd1, %rd11;
	mov.b32 	%r67, 0;
	st.global.u32 	[%rd12], %r67;
$L__BB0_25:
	ret;

}


// ===== COMPILED SASS (sm_100) =====

	.target	sm_100

	.elftype	@"ET_EXEC"


//--------------------- .note.nv.tkinfo           --------------------------
	.section	.note.nv.tkinfo,"",@"SHT_NOTE"
	.sectionflags	@"SHF_NOTE_NV_TKINFO"
	.tkinfo
        /*0018*/ 	.word	0x00000002
        /*0030*/ 	.string	""
        /*0030*/ 	.string	"ptxas"
        /*0030*/ 	.string	"Cuda compilation tools, release 13.0, V13.0.88"
        /*0030*/ 	.string	"Build cuda_13.0.r13.0/compiler.36424714_0"
        /*0030*/ 	.string	"-arch sm_100 -m 64 "



//--------------------- .note.nv.cuinfo           --------------------------
	.section	.note.nv.cuinfo,"",@"SHT_NOTE"
	.sectionflags	@"SHF_NOTE_NV_CUINFO"
        /*0018*/ 	.short	0x0002
        /*001a*/ 	.short	0x0064
        /*001c*/ 	.short	0x0082
	.zero		2


//--------------------- .nv.info                  --------------------------
	.section	.nv.info,"",@"SHT_CUDA_INFO"
	.align	4


	//----- nvinfo : EIATTR_REGCOUNT
	.align		4
        /*0000*/ 	.byte	0x04, 0x2f
        /*0002*/ 	.short	(.L_1 - .L_0)
	.align		4
.L_0:
        /*0004*/ 	.word	index@(_Z14compute_kernelPiS_i)
        /*0008*/ 	.word	0x0000001a


	//----- nvinfo : EIATTR_FRAME_SIZE
	.align		4
.L_1:
        /*000c*/ 	.byte	0x04, 0x11
        /*000e*/ 	.short	(.L_3 - .L_2)
	.align		4
.L_2:
        /*0010*/ 	.word	index@(_Z14compute_kernelPiS_i)
        /*0014*/ 	.word	0x00000000


	//----- nvinfo : EIATTR_MIN_STACK_SIZE
	.align		4
.L_3:
        /*0018*/ 	.byte	0x04, 0x12
        /*001a*/ 	.short	(.L_5 - .L_4)
	.align		4
.L_4:
        /*001c*/ 	.word	index@(_Z14compute_kernelPiS_i)
        /*0020*/ 	.word	0x00000000
.L_5:


//--------------------- .nv.compat                --------------------------
	.section	.nv.compat,"",@"SHT_CUDA_COMPAT_INFO"
	.align	4
        /*0000*/ 	.byte	0x02, 0x09, 0x00, 0x00, 0x02, 0x02, 0x01, 0x00, 0x02, 0x05, 0x05, 0x00, 0x03, 0x07, 0x01, 0x01
        /*0010*/ 	.byte	0x02, 0x03, 0x00, 0x00, 0x02, 0x06, 0x01, 0x00, 0x04, 0x0b, 0x08, 0x00, 0x09, 0x00, 0x00, 0x00
        /*0020*/ 	.byte	0x00, 0x00, 0x00, 0x00


//--------------------- .nv.info._Z14compute_kernelPiS_i --------------------------
	.section	.nv.info._Z14compute_kernelPiS_i,"",@"SHT_CUDA_INFO"
	.sectionflags	@""
	.align	4


	//----- nvinfo : EIATTR_CUDA_API_VERSION
	.align		4
        /*0000*/ 	.byte	0x04, 0x37
        /*0002*/ 	.short	(.L_7 - .L_6)
.L_6:
        /*0004*/ 	.word	0x00000082


	//----- nvinfo : EIATTR_KPARAM_INFO
	.align		4
.L_7:
        /*0008*/ 	.byte	0x04, 0x17
        /*000a*/ 	.short	(.L_9 - .L_8)
.L_8:
        /*000c*/ 	.word	0x00000000
        /*0010*/ 	.short	0x0002
        /*0012*/ 	.short	0x0010
        /*0014*/ 	.byte	0x00, 0xf0, 0x11, 0x00


	//----- nvinfo : EIATTR_KPARAM_INFO
	.align		4
.L_9:
        /*0018*/ 	.byte	0x04, 0x17
        /*001a*/ 	.short	(.L_11 - .L_10)
.L_10:
        /*001c*/ 	.word	0x00000000
        /*0020*/ 	.short	0x0001
        /*0022*/ 	.short	0x0008
        /*0024*/ 	.byte	0x00, 0xf5, 0x21, 0x00


	//----- nvinfo : EIATTR_KPARAM_INFO
	.align		4
.L_11:
        /*0028*/ 	.byte	0x04, 0x17
        /*002a*/ 	.short	(.L_13 - .L_12)
.L_12:
        /*002c*/ 	.word	0x00000000
        /*0030*/ 	.short	0x0000
        /*0032*/ 	.short	0x0000
        /*0034*/ 	.byte	0x00, 0xf5, 0x21, 0x00


	//----- nvinfo : EIATTR_SPARSE_MMA_MASK
	.align		4
.L_13:
        /*0038*/ 	.byte	0x03, 0x50
        /*003a*/ 	.short	0x0000


	//----- nvinfo : EIATTR_MAXREG_COUNT
	.align		4
        /*003c*/ 	.byte	0x03, 0x1b
        /*003e*/ 	.short	0x00ff


	//----- nvinfo : EIATTR_NUM_BARRIERS
	.align		4
        /*0040*/ 	.byte	0x02, 0x4c
        /*0042*/ 	.byte	0x01
	.zero		1


	//----- nvinfo : EIATTR_MERCURY_ISA_VERSION
	.align		4
        /*0044*/ 	.byte	0x03, 0x5f
        /*0046*/ 	.short	0x0101


	//----- nvinfo : EIATTR_VRC_CTA_INIT_COUNT
	.align		4
        /*0048*/ 	.byte	0x02, 0x4a
	.zero		1
	.zero		1


	//----- nvinfo : EIATTR_EXIT_INSTR_OFFSETS
	.align		4
        /*004c*/ 	.byte	0x04, 0x1c
        /*004e*/ 	.short	(.L_15 - .L_14)


	//   ....[0]....
.L_14:
        /*0050*/ 	.word	0x00000420


	//   ....[1]....
        /*0054*/ 	.word	0x000005f0


	//   ....[2]....
        /*0058*/ 	.word	0x00000640


	//   ....[3]....
        /*005c*/ 	.word	0x000006a0


	//   ....[4]....
        /*0060*/ 	.word	0x000006e0


	//----- nvinfo : EIATTR_CRS_STACK_SIZE
	.align		4
.L_15:
        /*0064*/ 	.byte	0x04, 0x1e
        /*0066*/ 	.short	(.L_17 - .L_16)
.L_16:
        /*0068*/ 	.word	0x00000000


	//----- nvinfo : EIATTR_CBANK_PARAM_SIZE
	.align		4
.L_17:
        /*006c*/ 	.byte	0x03, 0x19
        /*006e*/ 	.short	0x0014


	//----- nvinfo : EIATTR_PARAM_CBANK
	.align		4
        /*0070*/ 	.byte	0x04, 0x0a
        /*0072*/ 	.short	(.L_19 - .L_18)
	.align		4
.L_18:
        /*0074*/ 	.word	index@(.nv.constant0._Z14compute_kernelPiS_i)
        /*0078*/ 	.short	0x0380
        /*007a*/ 	.short	0x0014


	//----- nvinfo : EIATTR_SW_WAR
	.align		4
.L_19:
        /*007c*/ 	.byte	0x04, 0x36
        /*007e*/ 	.short	(.L_21 - .L_20)
.L_20:
        /*0080*/ 	.word	0x00000008
.L_21:


//--------------------- .nv.callgraph             --------------------------
	.section	.nv.callgraph,"",@"SHT_CUDA_CALLGRAPH"
	.align	4
	.sectionentsize	8
	.align		4
        /*0000*/ 	.word	0x00000000
	.align		4
        /*0004*/ 	.word	0xffffffff
	.align		4
        /*0008*/ 	.word	0x00000000
	.align		4
        /*000c*/ 	.word	0xfffffffe
	.align		4
        /*0010*/ 	.word	0x00000000
	.align		4
        /*0014*/ 	.word	0xfffffffd
	.align		4
        /*0018*/ 	.word	0x00000000
	.align		4
        /*001c*/ 	.word	0xfffffffc


//--------------------- .text._Z14compute_kernelPiS_i --------------------------
	.section	.text._Z14compute_kernelPiS_i,"ax",@progbits
	.align	128
        .global         _Z14compute_kernelPiS_i
        .type           _Z14compute_kernelPiS_i,@function
        .size           _Z14compute_kernelPiS_i,(.L_x_4 - _Z14compute_kernelPiS_i)
        .other          _Z14compute_kernelPiS_i,@"STO_CUDA_ENTRY STV_DEFAULT"
_Z14compute_kernelPiS_i:
.text._Z14compute_kernelPiS_i:
[----:B------:R-:W-:Y:S01]  /*0000*/  LDC R1, c[0x0][0x37c] ;  /* 0x0000df00ff017b82 */ /* 0x000fe20000000800 */
[----:B------:R-:W0:Y:S07]  /*0010*/  S2R R8, SR_TID.X ;  /* 0x0000000000087919 */ /* 0x000e2e0000002100 */
[----:B------:R-:W1:Y:S01]  /*0020*/  LDC R6, c[0x0][0x364] ;  /* 0x0000d900ff067b82 */ /* 0x000e620000000800 */
[----:B------:R-:W2:Y:S01]  /*0030*/  LDCU.64 UR6, c[0x0][0x358] ;  /* 0x00006b00ff0677ac */ /* 0x000ea20008000a00 */
[----:B------:R-:W-:Y:S01]  /*0040*/  BSSY.RECONVERGENT B0, `(.L_x_0) ;  /* 0x000003c000007945 */ /* 0x000fe20003800200 */
[----:B------:R-:W1:Y:S05]  /*0050*/  S2R R9, SR_TID.Y ;  /* 0x0000000000097919 */ /* 0x000e6a0000002200 */
[----:B------:R-:W0:Y:S08]  /*0060*/  S2UR UR5, SR_CTAID.X ;  /* 0x00000000000579c3 */ /* 0x000e300000002500 */
[----:B------:R-:W0:Y:S08]  /*0070*/  LDC R11, c[0x0][0x360] ;  /* 0x0000d800ff0b7b82 */ /* 0x000e300000000800 */
[----:B------:R-:W1:Y:S08]  /*0080*/  S2UR UR4, SR_CTAID.Y ;  /* 0x00000000000479c3 */ /* 0x000e700000002600 */
[----:B------:R-:W3:Y:S01]  /*0090*/  LDC R4, c[0x0][0x390] ;  /* 0x0000e400ff047b82 */ /* 0x000ee20000000800 */
[----:B0-----:R-:W-:-:S02]  /*00a0*/  IMAD R0, R11, UR5, R8 ;  /* 0x000000050b007c24 */ /* 0x001fc4000f8e0208 */
[----:B------:R-:W-:Y:S02]  /*00b0*/  VIADD R10, R11, 0x2 ;  /* 0x000000020b0a7836 */ /* 0x000fe40000000000 */
[----:B------:R-:W-:Y:S02]  /*00c0*/  VIADD R3, R0, 0x1 ;  /* 0x0000000100037836 */ /* 0x000fe40000000000 */
[----:B-1----:R-:W-:-:S03]  /*00d0*/  IMAD R2, R6, UR4, R9 ;  /* 0x0000000406027c24 */ /* 0x002fc6000f8e0209 */
[----:B---3--:R-:W-:Y:S01]  /*00e0*/  ISETP.GT.AND P0, PT, R3, R4, PT ;  /* 0x000000040300720c */ /* 0x008fe20003f04270 */
[----:B------:R-:W-:-:S03]  /*00f0*/  VIADD R7, R4, 0x2 ;  /* 0x0000000204077836 */ /* 0x000fc60000000000 */
[C---:B------:R-:W-:Y:S01]  /*0100*/  ISETP.LT.AND P0, PT, R2.reuse, R4, !P0 ;  /* 0x000000040200720c */ /* 0x040fe20004701270 */
[----:B------:R-:W-:-:S05]  /*0110*/  IMAD R0, R2, R7, R7 ;  /* 0x0000000702007224 */ /* 0x000fca00078e0207 */
[----:B------:R-:W-:-:S07]  /*0120*/  IADD3 R0, PT, PT, R3, R0, RZ ;  /* 0x0000000003007210 */ /* 0x000fce0007ffe0ff */
[----:B--2---:R-:W-:Y:S05]  /*0130*/  @!P0 BRA `(.L_x_1) ;  /* 0x0000000000b08947 */ /* 0x004fea0003800000 */
[----:B------:R-:W0:Y:S01]  /*0140*/  LDC.64 R4, c[0x0][0x380] ;  /* 0x0000e000ff047b82 */ /* 0x000e220000000a00 */
[----:B------:R-:W-:Y:S01]  /*0150*/  VIADD R6, R6, 0xffffffff ;  /* 0xffffffff06067836 */ /* 0x000fe20000000000 */
[----:B------:R-:W-:Y:S01]  /*0160*/  ISETP.NE.AND P2, PT, R9, RZ, PT ;  /* 0x000000ff0900720c */ /* 0x000fe20003f45270 */
[----:B------:R-:W-:-:S03]  /*0170*/  IMAD R13, R2, R7, R3 ;  /* 0x00000007020d7224 */ /* 0x000fc600078e0203 */
[----:B------:R-:W-:Y:S01]  /*0180*/  ISETP.NE.AND P1, PT, R9, R6, PT ;  /* 0x000000060900720c */ /* 0x000fe20003f25270 */
[----:B0-----:R-:W-:-:S04]  /*0190*/  IMAD.WIDE R2, R0, 0x4, R4 ;  /* 0x0000000400027825 */ /* 0x001fc800078e0204 */
[----:B------:R-:W-:Y:S01]  /*01a0*/  IMAD.WIDE R4, R13, 0x4, R4 ;  /* 0x000000040d047825 */ /* 0x000fe200078e0204 */
[----:B------:R-:W2:Y:S03]  /*01b0*/  LDG.E R12, desc[UR6][R2.64] ;  /* 0x00000006020c7981 */ /* 0x000ea6000c1e1900 */
[----:B------:R-:W-:Y:S01]  /*01c0*/  IMAD.WIDE R6, R7, 0x4, R2 ;  /* 0x0000000407067825 */ /* 0x000fe200078e0202 */
[----:B------:R-:W3:Y:S04]  /*01d0*/  @!P2 LDG.E R17, desc[UR6][R4.64] ;  /* 0x000000060411a981 */ /* 0x000ee8000c1e1900 */
[----:B------:R-:W4:Y:S01]  /*01e0*/  @!P1 LDG.E R19, desc[UR6][R6.64] ;  /* 0x0000000606139981 */ /* 0x000f22000c1e1900 */
[----:B------:R-:W0:Y:S01]  /*01f0*/  S2UR UR5, SR_CgaCtaId ;  /* 0x00000000000579c3 */ /* 0x000e220000008800 */
[----:B------:R-:W-:Y:S01]  /*0200*/  IMAD R13, R10, R9, R10 ;  /* 0x000000090a0d7224 */ /* 0x000fe200078e020a */
[----:B------:R-:W-:-:S03]  /*0210*/  UMOV UR4, 0x400 ;  /* 0x0000040000047882 */ /* 0x000fc60000000000 */
[----:B------:R-:W-:Y:S01]  /*0220*/  IMAD.IADD R14, R13, 0x1, R8 ;  /* 0x000000010d0e7824 */ /* 0x000fe200078e0208 */
[----:B------:R-:W-:Y:S02]  /*0230*/  IADD3 R21, PT, PT, R11, -0x1, RZ ;  /* 0xffffffff0b157810 */ /* 0x000fe40007ffe0ff */
[C---:B------:R-:W-:Y:S02]  /*0240*/  ISETP.NE.AND P6, PT, R8.reuse, RZ, PT ;  /* 0x000000ff0800720c */ /* 0x040fe40003fc5270 */
[C---:B------:R-:W-:Y:S01]  /*0250*/  ISETP.NE.AND P5, PT, R8.reuse, R21, PT ;  /* 0x000000150800720c */ /* 0x040fe20003fa5270 */
[----:B0-----:R-:W-:Y:S01]  /*0260*/  ULEA UR4, UR5, UR4, 0x18 ;  /* 0x0000000405047291 */ /* 0x001fe2000f8ec0ff */
[----:B------:R-:W-:-:S09]  /*0270*/  LOP3.LUT P4, RZ, R8, R9, RZ, 0xfc, !PT ;  /* 0x0000000908ff7212 */ /* 0x000fd2000788fcff */
[----:B------:R-:W5:Y:S01]  /*0280*/  @!P6 LDG.E R18, desc[UR6][R2.64+-0x4] ;  /* 0xfffffc060212e981 */ /* 0x000f62000c1e1900 */
[----:B------:R-:W-:-:S03]  /*0290*/  LEA R15, R14, UR4, 0x2 ;  /* 0x000000040e0f7c11 */ /* 0x000fc6000f8e10ff */
[----:B------:R-:W5:Y:S01]  /*02a0*/  @!P5 LDG.E R20, desc[UR6][R2.64+0x4] ;  /* 0x000004060214d981 */ /* 0x000f62000c1e1900 */
[----:B------:R-:W-:Y:S01]  /*02b0*/  LEA R14, R8, UR4, 0x2 ;  /* 0x00000004080e7c11 */ /* 0x000fe2000f8e10ff */
[----:B------:R-:W-:Y:S01]  /*02c0*/  IMAD R16, R10, 0x4, R15 ;  /* 0x000000040a107824 */ /* 0x000fe200078e020f */
[----:B------:R-:W-:Y:S01]  /*02d0*/  ISETP.NE.OR P3, PT, R9, RZ, P5 ;  /* 0x000000ff0900720c */ /* 0x000fe20002f65670 */
[----:B--2---:R0:W-:Y:S04]  /*02e0*/  STS [R15+0x4], R12 ;  /* 0x0000040c0f007388 */ /* 0x0041e80000000800 */
[----:B---3--:R1:W-:Y:S01]  /*02f0*/  @!P2 STS [R14+0x4], R17 ;  /* 0x000004110e00a388 */ /* 0x0083e20000000800 */
[----:B------:R-:W-:-:S03]  /*0300*/  ISETP.NE.OR P2, PT, R8, RZ, P1 ;  /* 0x000000ff0800720c */ /* 0x000fc60000f45670 */
[----:B----4-:R2:W-:Y:S01]  /*0310*/  @!P1 STS [R16+0x4], R19 ;  /* 0x0000041310009388 */ /* 0x0105e20000000800 */
[----:B------:R-:W-:-:S03]  /*0320*/  ISETP.NE.OR P1, PT, R8, R21, P1 ;  /* 0x000000150800720c */ /* 0x000fc60000f25670 */
[----:B0-----:R-:W3:Y:S04]  /*0330*/  @!P4 LDG.E R12, desc[UR6][R4.64+-0x4] ;  /* 0xfffffc06040cc981 */ /* 0x001ee8000c1e1900 */
[----:B------:R-:W4:Y:S04]  /*0340*/  @!P3 LDG.E R21, desc[UR6][R4.64+0x4] ;  /* 0x000004060415b981 */ /* 0x000f28000c1e1900 */
[----:B------:R-:W2:Y:S04]  /*0350*/  @!P2 LDG.E R22, desc[UR6][R6.64+-0x4] ;  /* 0xfffffc060616a981 */ /* 0x000ea8000c1e1900 */
[----:B------:R-:W2:Y:S01]  /*0360*/  @!P1 LDG.E R23, desc[UR6][R6.64+0x4] ;  /* 0x0000040606179981 */ /* 0x000ea2000c1e1900 */
[----:B-1----:R-:W-:Y:S01]  /*0370*/  @!P6 LEA R17, R13, UR4, 0x2 ;  /* 0x000000040d11ec11 */ /* 0x002fe2000f8e10ff */
[----:B------:R-:W-:-:S05]  /*0380*/  @!P2 IMAD.IADD R13, R10, 0x1, R13 ;  /* 0x000000010a0da824 */ /* 0x000fca00078e020d */
[----:B------:R-:W-:Y:S01]  /*0390*/  @!P2 LEA R13, R13, UR4, 0x2 ;  /* 0x000000040d0dac11 */ /* 0x000fe2000f8e10ff */
[----:B-----5:R0:W-:Y:S04]  /*03a0*/  @!P6 STS [R17], R18 ;  /* 0x000000121100e388 */ /* 0x0201e80000000800 */
[----:B------:R0:W-:Y:S04]  /*03b0*/  @!P5 STS [R15+0x8], R20 ;  /* 0x000008140f00d388 */ /* 0x0001e80000000800 */
[----:B---3--:R0:W-:Y:S04]  /*03c0*/  @!P4 STS [UR4], R12 ;  /* 0x0000000cff00c988 */ /* 0x0081e80008000804 */
[----:B----4-:R0:W-:Y:S04]  /*03d0*/  @!P3 STS [R14+0x8], R21 ;  /* 0x000008150e00b388 */ /* 0x0101e80000000800 */
[----:B--2---:R0:W-:Y:S04]  /*03e0*/  @!P2 STS [R13], R22 ;  /* 0x000000160d00a388 */ /* 0x0041e80000000800 */
[----:B------:R0:W-:Y:S02]  /*03f0*/  @!P1 STS [R16+0x8], R23 ;  /* 0x0000081710009388 */ /* 0x0001e40000000800 */
.L_x_1:
[----:B------:R-:W-:Y:S05]  /*0400*/  BSYNC.RECONVERGENT B0 ;  /* 0x0000000000007941 */ /* 0x000fea0003800200 */
.L_x_0:
[----:B------:R-:W-:Y:S06]  /*0410*/  BAR.SYNC.DEFER_BLOCKING 0x0 ;  /* 0x0000000000007b1d */ /* 0x000fec0000010000 */
[----:B------:R-:W-:Y:S05]  /*0420*/  @!P0 EXIT ;  /* 0x000000000000894d */ /* 0x000fea0003800000 */
[----:B------:R-:W1:Y:S01]  /*0430*/  S2UR UR5, SR_CgaCtaId ;  /* 0x00000000000579c3 */ /* 0x000e620000008800 */
[----:B------:R-:W-:Y:S01]  /*0440*/  UMOV UR4, 0x400 ;  /* 0x0000040000047882 */ /* 0x000fe20000000000 */
[----:B------:R-:W-:Y:S01]  /*0450*/  IMAD R8, R10, R9, R8 ;  /* 0x000000090a087224 */ /* 0x000fe200078e0208 */
[----:B-1----:R-:W-:-:S06]  /*0460*/  ULEA UR4, UR5, UR4, 0x18 ;  /* 0x0000000405047291 */ /* 0x002fcc000f8ec0ff */
[----:B------:R-:W-:-:S04]  /*0470*/  LEA R8, R8, UR4, 0x2 ;  /* 0x0000000408087c11 */ /* 0x000fc8000f8e10ff */
[----:B------:R-:W-:Y:S01]  /*0480*/  LEA R10, R10, R8, 0x2 ;  /* 0x000000080a0a7211 */ /* 0x000fe200078e10ff */
[C---:B0-----:R-:W-:Y:S01]  /*0490*/  IMAD R13, R11.reuse, 0x4, R8 ;  /* 0x000000040b0d7824 */ /* 0x041fe200078e0208 */
[----:B------:R-:W-:Y:S03]  /*04a0*/  LDS R2, [R8] ;  /* 0x0000000008027984 */ /* 0x000fe60000000800 */
[----:B------:R-:W-:Y:S01]  /*04b0*/  IMAD R12, R11, 0x4, R10 ;  /* 0x000000040b0c7824 */ /* 0x000fe200078e020a */
[----:B------:R-:W-:Y:S04]  /*04c0*/  LDS R3, [R8+0x4] ;  /* 0x0000040008037984 */ /* 0x000fe80000000800 */
[----:B------:R-:W0:Y:S04]  /*04d0*/  LDS R10, [R13+0xc] ;  /* 0x00000c000d0a7984 */ /* 0x000e280000000800 */
[----:B------:R-:W1:Y:S04]  /*04e0*/  LDS R4, [R8+0x8] ;  /* 0x0000080008047984 */ /* 0x000e680000000800 */
[----:B------:R-:W-:Y:S04]  /*04f0*/  LDS R5, [R13+0x8] ;  /* 0x000008000d057984 */ /* 0x000fe80000000800 */
[----:B------:R-:W2:Y:S04]  /*0500*/  LDS R6, [R13+0x10] ;  /* 0x000010000d067984 */ /* 0x000ea80000000800 */
[----:B------:R-:W-:Y:S04]  /*0510*/  LDS R7, [R12+0x8] ;  /* 0x000008000c077984 */ /* 0x000fe80000000800 */
[----:B------:R-:W3:Y:S04]  /*0520*/  LDS R9, [R12+0xc] ;  /* 0x00000c000c097984 */ /* 0x000ee80000000800 */
[----:B------:R-:W4:Y:S01]  /*0530*/  LDS R11, [R12+0x10] ;  /* 0x000010000c0b7984 */ /* 0x000f220000000800 */
[----:B0-----:R-:W-:-:S02]  /*0540*/  ISETP.NE.AND P0, PT, R10, 0x1, PT ;  /* 0x000000010a00780c */ /* 0x001fc40003f05270 */
[----:B-1----:R-:W-:-:S04]  /*0550*/  IADD3 R2, PT, PT, R4, R3, R2 ;  /* 0x0000000304027210 */ /* 0x002fc80007ffe002 */
[----:B--2---:R-:W-:-:S04]  /*0560*/  IADD3 R2, PT, PT, R6, R2, R5 ;  /* 0x0000000206027210 */ /* 0x004fc80007ffe005 */
[----:B---3--:R-:W-:-:S04]  /*0570*/  IADD3 R2, PT, PT, R9, R2, R7 ;  /* 0x0000000209027210 */ /* 0x008fc80007ffe007 */
[----:B----4-:R-:W-:Y:S01]  /*0580*/  IADD3 R2, PT, PT, R2, R11, RZ ;  /* 0x0000000b02027210 */ /* 0x010fe20007ffe0ff */
[----:B------:R-:W-:Y:S06]  /*0590*/  @P0 BRA `(.L_x_2) ;  /* 0x00000000002c0947 */ /* 0x000fec0003800000 */
[----:B------:R-:W-:-:S05]  /*05a0*/  VIADD R2, R2, 0xfffffffc ;  /* 0xfffffffc02027836 */ /* 0x000fca0000000000 */
[----:B------:R-:W-:-:S13]  /*05b0*/  ISETP.GT.U32.AND P0, PT, R2, -0x3, PT ;  /* 0xfffffffd0200780c */ /* 0x000fda0003f04070 */
[----:B------:R-:W0:Y:S02]  /*05c0*/  @!P0 LDC.64 R2, c[0x0][0x388] ;  /* 0x0000e200ff028b82 */ /* 0x000e240000000a00 */
[----:B0-----:R-:W-:-:S05]  /*05d0*/  @!P0 IMAD.WIDE R2, R0, 0x4, R2 ;  /* 0x0000000400028825 */ /* 0x001fca00078e0202 */
[----:B------:R0:W-:Y:S01]  /*05e0*/  @!P0 STG.E desc[UR6][R2.64], RZ ;  /* 0x000000ff02008986 */ /* 0x0001e2000c101906 */
[----:B------:R-:W-:Y:S05]  /*05f0*/  @!P0 EXIT ;  /* 0x000000000000894d */ /* 0x000fea0003800000 */
[----:B0-----:R-:W0:Y:S01]  /*0600*/  LDC.64 R2, c[0x0][0x388] ;  /* 0x0000e200ff027b82 */ /* 0x001e220000000a00 */
[----:B------:R-:W-:Y:S02]  /*0610*/  IMAD.MOV.U32 R5, RZ, RZ, 0x1 ;  /* 0x00000001ff057424 */ /* 0x000fe400078e00ff */
[----:B0-----:R-:W-:-:S05]  /*0620*/  IMAD.WIDE R2, R0, 0x4, R2 ;  /* 0x0000000400027825 */ /* 0x001fca00078e0202 */
[----:B------:R-:W-:Y:S01]  /*0630*/  STG.E desc[UR6][R2.64], R5 ;  /* 0x0000000502007986 */ /* 0x000fe2000c101906 */
[----:B------:R-:W-:Y:S05]  /*0640*/  EXIT ;  /* 0x000000000000794d */ /* 0x000fea0003800000 */
.L_x_2:
[----:B------:R-:W-:-:S13]  /*0650*/  ISETP.NE.AND P0, PT, R2, 0x3, PT ;  /* 0x000000030200780c */ /* 0x000fda0003f05270 */
[----:B------:R-:W0:Y:S01]  /*0660*/  @!P0 LDC.64 R2, c[0x0][0x388] ;  /* 0x0000e200ff028b82 */ /* 0x000e220000000a00 */
[----:B------:R-:W-:Y:S01]  /*0670*/  @!P0 MOV R5, 0x1 ;  /* 0x0000000100058802 */ /* 0x000fe20000000f00 */
[----:B0-----:R-:W-:-:S05]  /*0680*/  @!P0 IMAD.WIDE R2, R0, 0x4, R2 ;  /* 0x0000000400028825 */ /* 0x001fca00078e0202 */
[----:B------:R0:W-:Y:S01]  /*0690*/  @!P0 STG.E desc[UR6][R2.64], R5 ;  /* 0x0000000502008986 */ /* 0x0001e2000c101906 */
[----:B------:R-:W-:Y:S05]  /*06a0*/  @!P0 EXIT ;  /* 0x000000000000894d */ /* 0x000fea0003800000 */
[----:B0-----:R-:W0:Y:S02]  /*06b0*/  LDC.64 R2, c[0x0][0x388] ;  /* 0x0000e200ff027b82 */ /* 0x001e240000000a00 */
[----:B0-----:R-:W-:-:S05]  /*06c0*/  IMAD.WIDE R2, R0, 0x4, R2 ;  /* 0x0000000400027825 */ /* 0x001fca00078e0202 */
[----:B------:R-:W-:Y:S01]  /*06d0*/  STG.E desc[UR6][R2.64], RZ ;  /* 0x000000ff02007986 */ /* 0x000fe2000c101906 */
[----:B------:R-:W-:Y:S05]  /*06e0*/  EXIT ;  /* 0x000000000000794d */ /* 0x000fea0003800000 */
.L_x_3:
[----:B------:R-:W-:-:S00]  /*06f0*/  BRA `(.L_x_3) ;  /* 0xfffffffc00fc7947 */ /* 0x000fc0000383ffff */
[----:B------:R-:W-:-:S00]  /*0700*/  NOP ;  /* 0x0000000000007918 */ /* 0x000fc00000000000 */
[----:B------:R-:W-:-:S00]  /*0710*/  NOP ;  /* 0x0000000000007918 */ /* 0x000fc00000000000 */
[----:B------:R-:W-:-:S00]  /*0720*/  NOP ;  /* 0x0000000000007918 */ /* 0x000fc00000000000 */
[----:B------:R-:W-:-:S00]  /*0730*/  NOP ;  /* 0x0000000000007918 */ /* 0x000fc00000000000 */
[----:B------:R-:W-:-:S00]  /*0740*/  NOP ;  /* 0x0000000000007918 */ /* 0x000fc00000000000 */
[----:B------:R-:W-:-:S00]  /*0750*/  NOP ;  /* 0x0000000000007918 */ /* 0x000fc00000000000 */
[----:B------:R-:W-:-:S00]  /*0760*/  NOP ;  /* 0x0000000000007918 */ /* 0x000fc00000000000 */
[----:B------:R-:W-:-:S00]  /*0770*/  NOP ;  /* 0x0000000000007918 */ /* 0x000fc00000000000 */
.L_x_4:


//--------------------- .nv.shared._Z14compute_kernelPiS_i --------------------------
	.section	.nv.shared._Z14compute_kernelPiS_i,"aw",@nobits
	.sectionflags	@""
	.align	16
	.zero		1024


//--------------------- .nv.shared.reserved.0     --------------------------
	.section	.nv.shared.reserved.0,"aw",@nobits
	.weak		__nv_reservedSMEM_offset_0_alias
	.size		__nv_reservedSMEM_offset_0_alias, 0, 64
	.other		__nv_reservedSMEM_offset_0_alias,@"STO_CUDA_RESERVED_SHARED STV_DEFAULT"
__nv_reservedSMEM_offset_0_alias:
	.zero		0
	.zero		64


//--------------------- .nv.constant0._Z14compute_kernelPiS_i --------------------------
	.section	.nv.constant0._Z14compute_kernelPiS_i,"a",@progbits
	.sectionflags	@""
	.align	4
.nv.constant0._Z14compute_kernelPiS_i:
	.zero		916


//--------------------- SYMBOLS --------------------------

	.type		.nv.reservedSmem.offset0,@object
	.size		.nv.reservedSmem.offset0,0x4
	.type		.nv.reservedSmem.cap,@object
	.size		.nv.reservedSmem.cap,0x4
